//
// Generated by NVIDIA NVVM Compiler
//
// Compiler Build ID: CL-36424714
// Cuda compilation tools, release 13.0, V13.0.88
// Based on NVVM 20.0.0
//

.version 9.0
.target sm_100
.address_size 64

	// .globl	_Z8char_addPcS_

.visible .entry _Z8char_addPcS_(
	.param .u64 .ptr .align 1 _Z8char_addPcS__param_0,
	.param .u64 .ptr .align 1 _Z8char_addPcS__param_1
)
{
	.reg .b16 	%rs<2>;
	.reg .b32 	%r<2>;
	.reg .b64 	%rd<8>;

	ld.param.u64 	%rd1, [_Z8char_addPcS__param_0];
	ld.param.u64 	%rd2, [_Z8char_addPcS__param_1];
	cvta.to.global.u64 	%rd3, %rd1;
	cvta.to.global.u64 	%rd4, %rd2;
	mov.u32 	%r1, %tid.x;
	cvt.u64.u32 	%rd5, %r1;
	add.s64 	%rd6, %rd4, %rd5;
	ld.global.u8 	%rs1, [%rd6];
	add.s64 	%rd7, %rd3, %rd5;
	st.global.u8 	[%rd7], %rs1;
	ret;

}


// ===== COMPILED SASS (sm_100) =====

	.target	sm_100

	.elftype	@"ET_EXEC"


//--------------------- .note.nv.tkinfo           --------------------------
	.section	.note.nv.tkinfo,"",@"SHT_NOTE"
	.sectionflags	@"SHF_NOTE_NV_TKINFO"
	.tkinfo
        /*0018*/ 	.word	0x00000002
        /*0030*/ 	.string	""
        /*0030*/ 	.string	"ptxas"
        /*0030*/ 	.string	"Cuda compilation tools, release 13.0, V13.0.88"
        /*0030*/ 	.string	"Build cuda_13.0.r13.0/compiler.36424714_0"
        /*0030*/ 	.string	"-arch sm_100 -m 64 "



//--------------------- .note.nv.cuinfo           --------------------------
	.section	.note.nv.cuinfo,"",@"SHT_NOTE"
	.sectionflags	@"SHF_NOTE_NV_CUINFO"
        /*0018*/ 	.short	0x0002
        /*001a*/ 	.short	0x0064
        /*001c*/ 	.short	0x0082
	.zero		2


//--------------------- .nv.info                  --------------------------
	.section	.nv.info,"",@"SHT_CUDA_INFO"
	.align	4


	//----- nvinfo : EIATTR_REGCOUNT
	.align		4
        /*0000*/ 	.byte	0x04, 0x2f
        /*0002*/ 	.short	(.L_1 - .L_0)
	.align		4
.L_0:
        /*0004*/ 	.word	index@(_Z8char_addPcS_)
        /*0008*/ 	.word	0x00000008


	//----- nvinfo : EIATTR_FRAME_SIZE
	.align		4
.L_1:
        /*000c*/ 	.byte	0x04, 0x11
        /*000e*/ 	.short	(.L_3 - .L_2)
	.align		4
.L_2:
        /*0010*/ 	.word	index@(_Z8char_addPcS_)
        /*0014*/ 	.word	0x00000000


	//----- nvinfo : EIATTR_MIN_STACK_SIZE
	.align		4
.L_3:
        /*0018*/ 	.byte	0x04, 0x12
        /*001a*/ 	.short	(.L_5 - .L_4)
	.align		4
.L_4:
        /*001c*/ 	.word	index@(_Z8char_addPcS_)
        /*0020*/ 	.word	0x00000000
.L_5:


//--------------------- .nv.compat                --------------------------
	.section	.nv.compat,"",@"SHT_CUDA_COMPAT_INFO"
	.align	4
        /*0000*/ 	.byte	0x02, 0x09, 0x00, 0x00, 0x02, 0x02, 0x01, 0x00, 0x02, 0x05, 0x05, 0x00, 0x03, 0x07, 0x01, 0x01
        /*0010*/ 	.byte	0x02, 0x03, 0x00, 0x00, 0x02, 0x06, 0x01, 0x00, 0x04, 0x0b, 0x08, 0x00, 0x09, 0x00, 0x00, 0x00
        /*0020*/ 	.byte	0x00, 0x00, 0x00, 0x00


//--------------------- .nv.info._Z8char_addPcS_  --------------------------
	.section	.nv.info._Z8char_addPcS_,"",@"SHT_CUDA_INFO"
	.sectionflags	@""
	.align	4


	//----- nvinfo : EIATTR_CUDA_API_VERSION
	.align		4
        /*0000*/ 	.byte	0x04, 0x37
        /*0002*/ 	.short	(.L_7 - .L_6)
.L_6:
        /*0004*/ 	.word	0x00000082


	//----- nvinfo : EIATTR_KPARAM_INFO
	.align		4
.L_7:
        /*0008*/ 	.byte	0x04, 0x17
        /*000a*/ 	.short	(.L_9 - .L_8)
.L_8:
        /*000c*/ 	.word	0x00000000
        /*0010*/ 	.short	0x0001
        /*0012*/ 	.short	0x0008
        /*0014*/ 	.byte	0x00, 0xf5, 0x21, 0x00


	//----- nvinfo : EIATTR_KPARAM_INFO
	.align		4
.L_9:
        /*0018*/ 	.byte	0x04, 0x17
        /*001a*/ 	.short	(.L_11 - .L_10)
.L_10:
        /*001c*/ 	.word	0x00000000
        /*0020*/ 	.short	0x0000
        /*0022*/ 	.short	0x0000
        /*0024*/ 	.byte	0x00, 0xf5, 0x21, 0x00


	//----- nvinfo : EIATTR_SPARSE_MMA_MASK
	.align		4
.L_11:
        /*0028*/ 	.byte	0x03, 0x50
        /*002a*/ 	.short	0x0000


	//----- nvinfo : EIATTR_MAXREG_COUNT
	.align		4
        /*002c*/ 	.byte	0x03, 0x1b
        /*002e*/ 	.short	0x00ff


	//----- nvinfo : EIATTR_MERCURY_ISA_VERSION
	.align		4
        /*0030*/ 	.byte	0x03, 0x5f
        /*0032*/ 	.short	0x0101


	//----- nvinfo : EIATTR_VRC_CTA_INIT_COUNT
	.align		4
        /*0034*/ 	.byte	0x02, 0x4a
	.zero		1
	.zero		1


	//----- nvinfo : EIATTR_EXIT_INSTR_OFFSETS
	.align		4
        /*0038*/ 	.byte	0x04, 0x1c
        /*003a*/ 	.short	(.L_13 - .L_12)


	//   ....[0]....
.L_12:
        /*003c*/ 	.word	0x000000a0


	//----- nvinfo : EIATTR_CBANK_PARAM_SIZE
	.align		4
.L_13:
        /*0040*/ 	.byte	0x03, 0x19
        /*0042*/ 	.short	0x0010


	//----- nvinfo : EIATTR_PARAM_CBANK
	.align		4
        /*0044*/ 	.byte	0x04, 0x0a
        /*0046*/ 	.short	(.L_15 - .L_14)
	.align		4
.L_14:
        /*0048*/ 	.word	index@(.nv.constant0._Z8char_addPcS_)
        /*004c*/ 	.short	0x0380
        /*004e*/ 	.short	0x0010


	//----- nvinfo : EIATTR_SW_WAR
	.align		4
.L_15:
        /*0050*/ 	.byte	0x04, 0x36
        /*0052*/ 	.short	(.L_17 - .L_16)
.L_16:
        /*0054*/ 	.word	0x00000008
.L_17:


//--------------------- .nv.callgraph             --------------------------
	.section	.nv.callgraph,"",@"SHT_CUDA_CALLGRAPH"
	.align	4
	.sectionentsize	8
	.align		4
        /*0000*/ 	.word	0x00000000
	.align		4
        /*0004*/ 	.word	0xffffffff
	.align		4
        /*0008*/ 	.word	0x00000000
	.align		4
        /*000c*/ 	.word	0xfffffffe
	.align		4
        /*0010*/ 	.word	0x00000000
	.align		4
        /*0014*/ 	.word	0xfffffffd
	.align		4
        /*0018*/ 	.word	0x00000000
	.align		4
        /*001c*/ 	.word	0xfffffffc


//--------------------- .text._Z8char_addPcS_     --------------------------
	.section	.text._Z8char_addPcS_,"ax",@progbits
	.align	128
        .global         _Z8char_addPcS_
        .type           _Z8char_addPcS_,@function
        .size           _Z8char_addPcS_,(.L_x_1 - _Z8char_addPcS_)
        .other          _Z8char_addPcS_,@"STO_CUDA_ENTRY STV_DEFAULT"
_Z8char_addPcS_:
.text._Z8char_addPcS_:
[----:B------:R-:W-:Y:S01]  /*0000*/  LDC R1, c[0x0][0x37c] ;  /* 0x0000df00ff017b82 */ /* 0x000fe20000000800 */
[----:B------:R-:W0:Y:S01]  /*0010*/  S2R R4, SR_TID.X ;  /* 0x0000000000047919 */ /* 0x000e220000002100 */
[----:B------:R-:W0:Y:S01]  /*0020*/  LDCU.128 UR8, c[0x0][0x380] ;  /* 0x00007000ff0877ac */ /* 0x000e220008000c00 */
[----:B------:R-:W1:Y:S01]  /*0030*/  LDCU.64 UR4, c[0x0][0x358] ;  /* 0x00006b00ff0477ac */ /* 0x000e620008000a00 */
[----:B0-----:R-:W-:-:S05]  /*0040*/  IADD3 R2, P0, PT, R4, UR10, RZ ;  /* 0x0000000a04027c10 */ /* 0x001fca000ff1e0ff */
[----:B------:R-:W-:-:S06]  /*0050*/  IMAD.X R3, RZ, RZ, UR11, P0 ;  /* 0x0000000bff037e24 */ /* 0x000fcc00080e06ff */
[----:B-1----:R-:W2:Y:S01]  /*0060*/  LDG.E.U8 R3, desc[UR4][R2.64] ;  /* 0x0000000402037981 */ /* 0x002ea2000c1e1100 */
[----:B------:R-:W-:-:S05]  /*0070*/  IADD3 R4, P0, PT, R4, UR8, RZ ;  /* 0x0000000804047c10 */ /* 0x000fca000ff1e0ff */
[----:B------:R-:W-:-:S05]  /*0080*/  IMAD.X R5, RZ, RZ, UR9, P0 ;  /* 0x00000009ff057e24 */ /* 0x000fca00080e06ff */
[----:B--2---:R-:W-:Y:S01]  /*0090*/  STG.E.U8 desc[UR4][R4.64], R3 ;  /* 0x0000000304007986 */ /* 0x004fe2000c101104 */
[----:B------:R-:W-:Y:S05]  /*00a0*/  EXIT ;  /* 0x000000000000794d */ /* 0x000fea0003800000 */
.L_x_0:
[----:B------:R-:W-:-:S00]  /*00b0*/  BRA `(.L_x_0) ;  /* 0xfffffffc00fc7947 */ /* 0x000fc0000383ffff */
[----:B------:R-:W-:-:S00]  /*00c0*/  NOP ;  /* 0x0000000000007918 */ /* 0x000fc00000000000 */
        /* <DEDUP_REMOVED lines=11> */
.L_x_1:


//--------------------- .nv.shared.reserved.0     --------------------------
	.section	.nv.shared.reserved.0,"aw",@nobits
	.weak		__nv_reservedSMEM_offset_0_alias
	.size		__nv_reservedSMEM_offset_0_alias, 0, 64
	.other		__nv_reservedSMEM_offset_0_alias,@"STO_CUDA_RESERVED_SHARED STV_DEFAULT"
__nv_reservedSMEM_offset_0_alias:
	.zero		0
	.zero		64


//--------------------- .nv.constant0._Z8char_addPcS_ --------------------------
	.section	.nv.constant0._Z8char_addPcS_,"a",@progbits
	.sectionflags	@""
	.align	4
.nv.constant0._Z8char_addPcS_:
	.zero		912


//--------------------- SYMBOLS --------------------------

	.type		.nv.reservedSmem.offset0,@object
	.size		.nv.reservedSmem.offset0,0x4
